	.headerflags	@"EF_CUDA_TEXMODE_UNIFIED EF_CUDA_64BIT_ADDRESS EF_CUDA_ACCELERATORS EF_CUDA_SM90 EF_CUDA_VIRTUAL_SM(EF_CUDA_SM90)"
	.elftype	@"ET_EXEC"


//--------------------- .nv.info                  --------------------------
	.section	.nv.info,"",@"SHT_CUDA_INFO"
	.align	4


	//----- nvinfo : EIATTR_REGCOUNT
	.align		4
        /*0000*/ 	.byte	0x04, 0x2f
        /*0002*/ 	.short	(.L_1 - .L_0)
	.align		4
.L_0:
        /*0004*/ 	.word	index@(triton_poi_fused_cat_118)
        /*0008*/ 	.word	0x0000001a


	//----- nvinfo : EIATTR_MIN_STACK_SIZE
	.align		4
.L_1:
        /*000c*/ 	.byte	0x04, 0x12
        /*000e*/ 	.short	(.L_3 - .L_2)
	.align		4
.L_2:
        /*0010*/ 	.word	index@(triton_poi_fused_cat_118)
        /*0014*/ 	.word	0x00000000


	//----- nvinfo : EIATTR_FRAME_SIZE
	.align		4
.L_3:
        /*0018*/ 	.byte	0x04, 0x11
        /*001a*/ 	.short	(.L_5 - .L_4)
	.align		4
.L_4:
        /*001c*/ 	.word	index@(triton_poi_fused_cat_118)
        /*0020*/ 	.word	0x00000000


	//----- nvinfo : EIATTR_MIN_STACK_SIZE
	.align		4
.L_5:
        /*0024*/ 	.byte	0x04, 0x12
        /*0026*/ 	.short	(.L_7 - .L_6)
	.align		4
.L_6:
        /*0028*/ 	.word	index@(triton_poi_fused_cat_118)
        /*002c*/ 	.word	0x00000000
.L_7:


//--------------------- .nv.info.triton_poi_fused_cat_118 --------------------------
	.section	.nv.info.triton_poi_fused_cat_118,"",@"SHT_CUDA_INFO"
	.sectionflags	@""
	.align	4


	//----- nvinfo : EIATTR_CUDA_API_VERSION
	.align		4
        /*0000*/ 	.byte	0x04, 0x37
        /*0002*/ 	.short	(.L_9 - .L_8)
.L_8:
        /*0004*/ 	.word	0x0000007c


	//----- nvinfo : EIATTR_KPARAM_INFO
	.align		4
.L_9:
        /*0008*/ 	.byte	0x04, 0x17
        /*000a*/ 	.short	(.L_11 - .L_10)
.L_10:
        /*000c*/ 	.word	0x00000000
        /*0010*/ 	.short	0x0009
        /*0012*/ 	.short	0x0048
        /*0014*/ 	.byte	0x00, 0xf0, 0x11, 0x00


	//----- nvinfo : EIATTR_KPARAM_INFO
	.align		4
.L_11:
        /*0018*/ 	.byte	0x04, 0x17
        /*001a*/ 	.short	(.L_13 - .L_12)
.L_12:
        /*001c*/ 	.word	0x00000000
        /*0020*/ 	.short	0x0008
        /*0022*/ 	.short	0x0040
        /*0024*/ 	.byte	0x00, 0xf4, 0x21, 0x00


	//----- nvinfo : EIATTR_KPARAM_INFO
	.align		4
.L_13:
        /*0028*/ 	.byte	0x04, 0x17
        /*002a*/ 	.short	(.L_15 - .L_14)
.L_14:
        /*002c*/ 	.word	0x00000000
        /*0030*/ 	.short	0x0007
        /*0032*/ 	.short	0x0038
        /*0034*/ 	.byte	0x00, 0xf4, 0x21, 0x00


	//----- nvinfo : EIATTR_KPARAM_INFO
	.align		4
.L_15:
        /*0038*/ 	.byte	0x04, 0x17
        /*003a*/ 	.short	(.L_17 - .L_16)
.L_16:
        /*003c*/ 	.word	0x00000000
        /*0040*/ 	.short	0x0006
        /*0042*/ 	.short	0x0030
        /*0044*/ 	.byte	0x00, 0xf4, 0x21, 0x00


	//----- nvinfo : EIATTR_KPARAM_INFO
	.align		4
.L_17:
        /*0048*/ 	.byte	0x04, 0x17
        /*004a*/ 	.short	(.L_19 - .L_18)
.L_18:
        /*004c*/ 	.word	0x00000000
        /*0050*/ 	.short	0x0005
        /*0052*/ 	.short	0x0028
        /*0054*/ 	.byte	0x00, 0xf4, 0x21, 0x00


	//----- nvinfo : EIATTR_KPARAM_INFO
	.align		4
.L_19:
        /*0058*/ 	.byte	0x04, 0x17
        /*005a*/ 	.short	(.L_21 - .L_20)
.L_20:
        /*005c*/ 	.word	0x00000000
        /*0060*/ 	.short	0x0004
        /*0062*/ 	.short	0x0020
        /*0064*/ 	.byte	0x00, 0xf4, 0x21, 0x00


	//----- nvinfo : EIATTR_KPARAM_INFO
	.align		4
.L_21:
        /*0068*/ 	.byte	0x04, 0x17
        /*006a*/ 	.short	(.L_23 - .L_22)
.L_22:
        /*006c*/ 	.word	0x00000000
        /*0070*/ 	.short	0x0003
        /*0072*/ 	.short	0x0018
        /*0074*/ 	.byte	0x00, 0xf4, 0x21, 0x00


	//----- nvinfo : EIATTR_KPARAM_INFO
	.align		4
.L_23:
        /*0078*/ 	.byte	0x04, 0x17
        /*007a*/ 	.short	(.L_25 - .L_24)
.L_24:
        /*007c*/ 	.word	0x00000000
        /*0080*/ 	.short	0x0002
        /*0082*/ 	.short	0x0010
        /*0084*/ 	.byte	0x00, 0xf4, 0x21, 0x00


	//----- nvinfo : EIATTR_KPARAM_INFO
	.align		4
.L_25:
        /*0088*/ 	.byte	0x04, 0x17
        /*008a*/ 	.short	(.L_27 - .L_26)
.L_26:
        /*008c*/ 	.word	0x00000000
        /*0090*/ 	.short	0x0001
        /*0092*/ 	.short	0x0008
        /*0094*/ 	.byte	0x00, 0xf4, 0x21, 0x00


	//----- nvinfo : EIATTR_KPARAM_INFO
	.align		4
.L_27:
        /*0098*/ 	.byte	0x04, 0x17
        /*009a*/ 	.short	(.L_29 - .L_28)
.L_28:
        /*009c*/ 	.word	0x00000000
        /*00a0*/ 	.short	0x0000
        /*00a2*/ 	.short	0x0000
        /*00a4*/ 	.byte	0x00, 0xf4, 0x21, 0x00


	//----- nvinfo : EIATTR_SPARSE_MMA_MASK
	.align		4
.L_29:
        /*00a8*/ 	.byte	0x03, 0x50
        /*00aa*/ 	.short	0x0000


	//----- nvinfo : EIATTR_MAXREG_COUNT
	.align		4
        /*00ac*/ 	.byte	0x03, 0x1b
        /*00ae*/ 	.short	0x00ff


	//----- nvinfo : EIATTR_EXIT_INSTR_OFFSETS
	.align		4
        /*00b0*/ 	.byte	0x04, 0x1c
        /*00b2*/ 	.short	(.L_31 - .L_30)


	//   ....[0]....
.L_30:
        /*00b4*/ 	.word	0x00000440


	//   ....[1]....
        /*00b8*/ 	.word	0x00000460


	//----- nvinfo : EIATTR_REQNTID
	.align		4
.L_31:
        /*00bc*/ 	.byte	0x04, 0x10
        /*00be*/ 	.short	(.L_33 - .L_32)
.L_32:
        /*00c0*/ 	.word	0x00000080
        /*00c4*/ 	.word	0x00000001
        /*00c8*/ 	.word	0x00000001


	//----- nvinfo : EIATTR_CBANK_PARAM_SIZE
	.align		4
.L_33:
        /*00cc*/ 	.byte	0x03, 0x19
        /*00ce*/ 	.short	0x004c


	//----- nvinfo : EIATTR_PARAM_CBANK
	.align		4
        /*00d0*/ 	.byte	0x04, 0x0a
        /*00d2*/ 	.short	(.L_35 - .L_34)
	.align		4
.L_34:
        /*00d4*/ 	.word	index@(.nv.constant0.triton_poi_fused_cat_118)
        /*00d8*/ 	.short	0x0210
        /*00da*/ 	.short	0x004c


	//----- nvinfo : EIATTR_SW_WAR
	.align		4
.L_35:
        /*00dc*/ 	.byte	0x04, 0x36
        /*00de*/ 	.short	(.L_37 - .L_36)
.L_36:
        /*00e0*/ 	.word	0x00000008
.L_37:


//--------------------- .nv.callgraph             --------------------------
	.section	.nv.callgraph,"",@"SHT_CUDA_CALLGRAPH"
	.align	4
	.sectionentsize	8
	.align		4
        /*0000*/ 	.word	0x00000000
	.align		4
        /*0004*/ 	.word	0xffffffff
	.align		4
        /*0008*/ 	.word	0x00000000
	.align		4
        /*000c*/ 	.word	0xfffffffe
	.align		4
        /*0010*/ 	.word	0x00000000
	.align		4
        /*0014*/ 	.word	0xfffffffd
	.align		4
        /*0018*/ 	.word	0x00000000
	.align		4
        /*001c*/ 	.word	0xfffffffc


//--------------------- .text.triton_poi_fused_cat_118 --------------------------
	.section	.text.triton_poi_fused_cat_118,"ax",@progbits
	.align	128
        .global         triton_poi_fused_cat_118
        .type           triton_poi_fused_cat_118,@function
        .size           triton_poi_fused_cat_118,(.L_x_1 - triton_poi_fused_cat_118)
        .other          triton_poi_fused_cat_118,@"STO_CUDA_ENTRY STV_DEFAULT"
triton_poi_fused_cat_118:
.text.triton_poi_fused_cat_118:
[----:B------:R-:W0:Y:S02]  /*0000*/  LDC R1, c[0x0][0x28] ;  /* 0x00000a00ff017b82 */ /* 0x000e240000000800 */
[----:B------:R-:W1:Y:S01]  /*0010*/  S2R R0, SR_TID.X ;  /* 0x0000000000007919 */ /* 0x000e620000002100 */
[----:B------:R-:W2:Y:S01]  /*0020*/  LDC.64 R6, c[0x0][0x238] ;  /* 0x00008e00ff067b82 */ /* 0x000ea20000000a00 */
[----:B------:R-:W-:Y:S01]  /*0030*/  ULDC.64 UR4, c[0x0][0x208] ;  /* 0x0000820000047ab9 */ /* 0x000fe20000000a00 */
[----:B------:R-:W-:Y:S01]  /*0040*/  ULDC.64 UR6, c[0x0][0x248] ;  /* 0x0000920000067ab9 */ /* 0x000fe20000000a00 */
[----:B------:R-:W3:Y:S05]  /*0050*/  S2R R3, SR_CTAID.X ;  /* 0x0000000000037919 */ /* 0x000eea0000002500 */
[----:B------:R-:W4:Y:S08]  /*0060*/  LDC.64 R8, c[0x0][0x228] ;  /* 0x00008a00ff087b82 */ /* 0x000f300000000a00 */
[----:B------:R-:W5:Y:S01]  /*0070*/  LDC.64 R4, c[0x0][0x210] ;  /* 0x00008400ff047b82 */ /* 0x000f620000000a00 */
[----:B-1----:R-:W-:-:S05]  /*0080*/  LOP3.LUT R0, R0, 0x7f, RZ, 0xc0, !PT ;  /* 0x0000007f00007812 */ /* 0x002fca00078ec0ff */
[----:B---3--:R-:W-:-:S05]  /*0090*/  IMAD R0, R3, 0x80, R0 ;  /* 0x0000008003007824 */ /* 0x008fca00078e0200 */
[----:B------:R-:W-:Y:S02]  /*00a0*/  SHF.R.S32.HI R11, RZ, 0x1f, R0 ;  /* 0x0000001fff0b7819 */ /* 0x000fe40000011400 */
[-C--:B------:R-:W-:Y:S02]  /*00b0*/  LEA.HI R15, R0, R0.reuse, RZ, 0x1 ;  /* 0x00000000000f7211 */ /* 0x080fe400078f08ff */
[CC--:B------:R-:W-:Y:S02]  /*00c0*/  LEA.HI R10, R11.reuse, R0.reuse, RZ, 0x2 ;  /* 0x000000000b0a7211 */ /* 0x0c0fe400078f10ff */
[----:B------:R-:W-:Y:S02]  /*00d0*/  LEA.HI R14, R11, R0, RZ, 0x7 ;  /* 0x000000000b0e7211 */ /* 0x000fe400078f38ff */
[--C-:B------:R-:W-:Y:S02]  /*00e0*/  SHF.R.S32.HI R12, RZ, 0x2, R10.reuse ;  /* 0x00000002ff0c7819 */ /* 0x100fe4000001140a */
[----:B------:R-:W-:-:S02]  /*00f0*/  SHF.R.S32.HI R3, RZ, 0x1f, R10 ;  /* 0x0000001fff037819 */ /* 0x000fc4000001140a */
[----:B------:R-:W-:Y:S02]  /*0100*/  SHF.R.S32.HI R16, RZ, 0x1, R15 ;  /* 0x00000001ff107819 */ /* 0x000fe4000001140f */
[----:B------:R-:W-:Y:S02]  /*0110*/  LEA.HI R3, R3, R12, RZ, 0x5 ;  /* 0x0000000c03037211 */ /* 0x000fe400078f28ff */
[----:B------:R-:W-:Y:S02]  /*0120*/  LOP3.LUT R17, R15, 0xfffffffe, RZ, 0xc0, !PT ;  /* 0xfffffffe0f117812 */ /* 0x000fe400078ec0ff */
[----:B------:R-:W-:Y:S02]  /*0130*/  LOP3.LUT R13, R3, 0xffffffe0, RZ, 0xc0, !PT ;  /* 0xffffffe0030d7812 */ /* 0x000fe400078ec0ff */
[----:B------:R-:W-:Y:S01]  /*0140*/  LEA.HI R15, R15, R16, RZ, 0x1 ;  /* 0x000000100f0f7211 */ /* 0x000fe200078f08ff */
[----:B------:R-:W1:Y:S01]  /*0150*/  LDC.64 R2, c[0x0][0x240] ;  /* 0x00009000ff027b82 */ /* 0x000e620000000a00 */
[----:B------:R-:W-:-:S02]  /*0160*/  IMAD.IADD R17, R0, 0x1, -R17 ;  /* 0x0000000100117824 */ /* 0x000fc400078e0a11 */
[----:B------:R-:W-:Y:S01]  /*0170*/  IMAD.IADD R11, R12, 0x1, -R13 ;  /* 0x000000010c0b7824 */ /* 0x000fe200078e0a0d */
[----:B------:R-:W-:Y:S02]  /*0180*/  SHF.R.S32.HI R12, RZ, 0x7, R14 ;  /* 0x00000007ff0c7819 */ /* 0x000fe4000001140e */
[----:B------:R-:W-:Y:S02]  /*0190*/  LOP3.LUT R15, R15, 0xfffffffe, RZ, 0xc0, !PT ;  /* 0xfffffffe0f0f7812 */ /* 0x000fe400078ec0ff */
[----:B------:R-:W-:Y:S01]  /*01a0*/  ISETP.GE.AND P2, PT, R11, 0x10, PT ;  /* 0x000000100b00780c */ /* 0x000fe20003f46270 */
[----:B------:R-:W-:Y:S01]  /*01b0*/  IMAD.SHL.U32 R13, R12, 0x40, RZ ;  /* 0x000000400c0d7824 */ /* 0x000fe200078e00ff */
[----:B------:R-:W-:Y:S01]  /*01c0*/  LOP3.LUT R14, R14, 0xffffff80, RZ, 0xc0, !PT ;  /* 0xffffff800e0e7812 */ /* 0x000fe200078ec0ff */
[----:B------:R-:W-:Y:S01]  /*01d0*/  IMAD.IADD R19, R16, 0x1, -R15 ;  /* 0x0000000110137824 */ /* 0x000fe200078e0a0f */
[----:B------:R-:W-:Y:S01]  /*01e0*/  ISETP.LT.AND P3, PT, R0, 0x200, !P2 ;  /* 0x000002000000780c */ /* 0x000fe20005761270 */
[----:B------:R-:W-:Y:S01]  /*01f0*/  IMAD R23, R12, 0x10, R11 ;  /* 0x000000100c177824 */ /* 0x000fe200078e020b */
[----:B------:R-:W-:Y:S01]  /*0200*/  IADD3 R21, R13, R0, -R14 ;  /* 0x000000000d157210 */ /* 0x000fe20007ffe80e */
[----:B--2---:R-:W-:Y:S01]  /*0210*/  IMAD.WIDE R14, R17, 0x4, R6 ;  /* 0x00000004110e7825 */ /* 0x004fe200078e0206 */
[----:B------:R-:W-:-:S02]  /*0220*/  LOP3.LUT R17, R10, 0xfffffffc, RZ, 0xc0, !PT ;  /* 0xfffffffc0a117812 */ /* 0x000fc400078ec0ff */
[----:B------:R-:W-:Y:S01]  /*0230*/  CS2R R6, SRZ ;  /* 0x0000000000067805 */ /* 0x000fe2000001ff00 */
[----:B----4-:R-:W-:-:S04]  /*0240*/  IMAD.WIDE R8, R23, 0x4, R8 ;  /* 0x0000000417087825 */ /* 0x010fc800078e0208 */
[C---:B------:R-:W-:Y:S02]  /*0250*/  IMAD.IADD R10, R0.reuse, 0x1, -R17 ;  /* 0x00000001000a7824 */ /* 0x040fe400078e0a11 */
[----:B------:R-:W-:Y:S01]  /*0260*/  IMAD.SHL.U32 R16, R11, 0x4, RZ ;  /* 0x000000040b107824 */ /* 0x000fe200078e00ff */
[----:B------:R2:W3:Y:S01]  /*0270*/  @P3 LDG.E.EL R6, desc[UR4][R8.64] ;  /* 0x0000000408063981 */ /* 0x0004e2000c2e1900 */
[----:B------:R-:W-:Y:S01]  /*0280*/  ISETP.GE.AND P0, PT, R0, 0x200, PT ;  /* 0x000002000000780c */ /* 0x000fe20003f06270 */
[----:B-----5:R-:W-:Y:S01]  /*0290*/  IMAD.WIDE R4, R21, 0x4, R4 ;  /* 0x0000000415047825 */ /* 0x020fe200078e0204 */
[--C-:B------:R-:W-:Y:S01]  /*02a0*/  SHF.R.S32.HI R17, RZ, 0x1f, R13.reuse ;  /* 0x0000001fff117819 */ /* 0x100fe2000001140d */
[----:B------:R4:W5:Y:S01]  /*02b0*/  @P3 LDG.E.EL R7, desc[UR4][R14.64] ;  /* 0x000000040e073981 */ /* 0x000962000c2e1900 */
[----:B------:R-:W-:Y:S02]  /*02c0*/  IADD3 R18, P4, P5, R16, R10, R13 ;  /* 0x0000000a10127210 */ /* 0x000fe40007d9e00d */
[----:B------:R-:W-:-:S02]  /*02d0*/  CS2R R12, SRZ ;  /* 0x00000000000c7805 */ /* 0x000fc4000001ff00 */
[----:B------:R-:W-:Y:S02]  /*02e0*/  SHF.R.S32.HI R10, RZ, 0x1f, R10 ;  /* 0x0000001fff0a7819 */ /* 0x000fe4000001140a */
[----:B------:R-:W-:Y:S01]  /*02f0*/  SHF.R.S32.HI R16, RZ, 0x1f, R16 ;  /* 0x0000001fff107819 */ /* 0x000fe20000011410 */
[----:B-1----:R-:W-:Y:S01]  /*0300*/  IMAD.WIDE R2, R19, 0x4, R2 ;  /* 0x0000000413027825 */ /* 0x002fe200078e0202 */
[----:B------:R-:W-:Y:S01]  /*0310*/  ISETP.GT.AND P1, PT, R11, 0xf, !P0 ;  /* 0x0000000f0b00780c */ /* 0x000fe20004724270 */
[----:B------:R1:W5:Y:S01]  /*0320*/  @P3 LDG.E R12, desc[UR4][R4.64] ;  /* 0x00000004040c3981 */ /* 0x000362000c1e1900 */
[----:B------:R-:W-:Y:S01]  /*0330*/  IADD3.X R17, R16, R10, R17, P4, P5 ;  /* 0x0000000a10117210 */ /* 0x000fe200027ea411 */
[----:B--2---:R-:W2:Y:S01]  /*0340*/  LDC.64 R8, c[0x0][0x250] ;  /* 0x00009400ff087b82 */ /* 0x004ea20000000a00 */
[----:B------:R-:W-:Y:S01]  /*0350*/  LEA R10, P4, R18, UR6, 0x2 ;  /* 0x00000006120a7c11 */ /* 0x000fe2000f8810ff */
[----:B------:R-:W5:Y:S01]  /*0360*/  @P3 LDG.E.EL R13, desc[UR4][R2.64] ;  /* 0x00000004020d3981 */ /* 0x000f62000c2e1900 */
[----:B----4-:R-:W-:-:S02]  /*0370*/  IMAD.MOV.U32 R14, RZ, RZ, RZ ;  /* 0x000000ffff0e7224 */ /* 0x010fc400078e00ff */
[----:B------:R-:W-:-:S05]  /*0380*/  LEA.HI.X R11, R18, UR7, R17, 0x2, P4 ;  /* 0x00000007120b7c11 */ /* 0x000fca000a0f1411 */
[----:B------:R-:W4:Y:S01]  /*0390*/  @P1 LDG.E R14, desc[UR4][R10.64+-0x100] ;  /* 0xffff00040a0e1981 */ /* 0x000f22000c1e1900 */
[----:B--2---:R-:W-:Y:S01]  /*03a0*/  IMAD.WIDE R8, R0, 0x4, R8 ;  /* 0x0000000400087825 */ /* 0x004fe200078e0208 */
[----:B---3--:R-:W-:Y:S02]  /*03b0*/  SEL R6, R6, RZ, P3 ;  /* 0x000000ff06067207 */ /* 0x008fe40001800000 */
[----:B-----5:R-:W-:-:S03]  /*03c0*/  SEL R7, R7, RZ, P3 ;  /* 0x000000ff07077207 */ /* 0x020fc60001800000 */
[----:B-1----:R-:W-:-:S04]  /*03d0*/  FADD R5, R6, -R6 ;  /* 0x8000000606057221 */ /* 0x002fc80000000000 */
[----:B------:R-:W-:Y:S01]  /*03e0*/  FFMA R7, R5, R7, R6 ;  /* 0x0000000705077223 */ /* 0x000fe20000000006 */
[----:B------:R-:W-:Y:S02]  /*03f0*/  SEL R12, R12, RZ, P3 ;  /* 0x000000ff0c0c7207 */ /* 0x000fe40001800000 */
[----:B------:R-:W-:-:S03]  /*0400*/  SEL R13, R13, RZ, P3 ;  /* 0x000000ff0d0d7207 */ /* 0x000fc60001800000 */
[----:B------:R-:W-:-:S04]  /*0410*/  FADD R7, -R12, R7 ;  /* 0x000000070c077221 */ /* 0x000fc80000000100 */
[----:B------:R-:W-:Y:S01]  /*0420*/  FFMA R13, R7, R13, R12 ;  /* 0x0000000d070d7223 */ /* 0x000fe2000000000c */
[----:B----4-:R-:W-:Y:S01]  /*0430*/  @P2 SEL R13, R14, RZ, P1 ;  /* 0x000000ff0e0d2207 */ /* 0x010fe20000800000 */
[----:B------:R-:W-:Y:S06]  /*0440*/  @P0 EXIT ;  /* 0x000000000000094d */ /* 0x000fec0003800000 */
[----:B------:R-:W-:Y:S01]  /*0450*/  STG.E desc[UR4][R8.64], R13 ;  /* 0x0000000d08007986 */ /* 0x000fe2000c101904 */
[----:B------:R-:W-:Y:S05]  /*0460*/  EXIT ;  /* 0x000000000000794d */ /* 0x000fea0003800000 */
.L_x_0:
[----:B------:R-:W-:-:S00]  /*0470*/  BRA `(.L_x_0) ;  /* 0xfffffffc00fc7947 */ /* 0x000fc0000383ffff */
[----:B------:R-:W-:-:S00]  /*0480*/  NOP ;  /* 0x0000000000007918 */ /* 0x000fc00000000000 */
[----:B------:R-:W-:-:S00]  /*0490*/  NOP ;  /* 0x0000000000007918 */ /* 0x000fc00000000000 */
[----:B------:R-:W-:-:S00]  /*04a0*/  NOP ;  /* 0x0000000000007918 */ /* 0x000fc00000000000 */
[----:B------:R-:W-:-:S00]  /*04b0*/  NOP ;  /* 0x0000000000007918 */ /* 0x000fc00000000000 */
[----:B------:R-:W-:-:S00]  /*04c0*/  NOP ;  /* 0x0000000000007918 */ /* 0x000fc00000000000 */
[----:B------:R-:W-:-:S00]  /*04d0*/  NOP ;  /* 0x0000000000007918 */ /* 0x000fc00000000000 */
[----:B------:R-:W-:-:S00]  /*04e0*/  NOP ;  /* 0x0000000000007918 */ /* 0x000fc00000000000 */
[----:B------:R-:W-:-:S00]  /*04f0*/  NOP ;  /* 0x0000000000007918 */ /* 0x000fc00000000000 */
.L_x_1:


//--------------------- .nv.constant0.triton_poi_fused_cat_118 --------------------------
	.section	.nv.constant0.triton_poi_fused_cat_118,"a",@progbits
	.sectionflags	@""
	.align	4
.nv.constant0.triton_poi_fused_cat_118:
	.zero		604
